//
// Generated by NVIDIA NVVM Compiler
//
// Compiler Build ID: CL-36424714
// Cuda compilation tools, release 13.0, V13.0.88
// Based on NVVM 20.0.0
//

.version 9.0
.target sm_100
.address_size 64

	// .globl	_Z12squareKernelPiS_

.visible .entry _Z12squareKernelPiS_(
	.param .u64 .ptr .align 1 _Z12squareKernelPiS__param_0,
	.param .u64 .ptr .align 1 _Z12squareKernelPiS__param_1
)
{
	.reg .b32 	%r<4>;
	.reg .b64 	%rd<8>;

	ld.param.u64 	%rd1, [_Z12squareKernelPiS__param_0];
	ld.param.u64 	%rd2, [_Z12squareKernelPiS__param_1];
	cvta.to.global.u64 	%rd3, %rd2;
	cvta.to.global.u64 	%rd4, %rd1;
	mov.u32 	%r1, %tid.x;
	mul.wide.u32 	%rd5, %r1, 4;
	add.s64 	%rd6, %rd4, %rd5;
	ld.global.u32 	%r2, [%rd6];
	mul.lo.s32 	%r3, %r2, %r2;
	add.s64 	%rd7, %rd3, %rd5;
	st.global.u32 	[%rd7], %r3;
	ret;

}


// ===== COMPILED SASS (sm_100) =====

	.target	sm_100

	.elftype	@"ET_EXEC"


//--------------------- .note.nv.tkinfo           --------------------------
	.section	.note.nv.tkinfo,"",@"SHT_NOTE"
	.sectionflags	@"SHF_NOTE_NV_TKINFO"
	.tkinfo
        /*0018*/ 	.word	0x00000002
        /*0030*/ 	.string	""
        /*0030*/ 	.string	"ptxas"
        /*0030*/ 	.string	"Cuda compilation tools, release 13.0, V13.0.88"
        /*0030*/ 	.string	"Build cuda_13.0.r13.0/compiler.36424714_0"
        /*0030*/ 	.string	"-arch sm_100 -m 64 "



//--------------------- .note.nv.cuinfo           --------------------------
	.section	.note.nv.cuinfo,"",@"SHT_NOTE"
	.sectionflags	@"SHF_NOTE_NV_CUINFO"
        /*0018*/ 	.short	0x0002
        /*001a*/ 	.short	0x0064
        /*001c*/ 	.short	0x0082
	.zero		2


//--------------------- .nv.info                  --------------------------
	.section	.nv.info,"",@"SHT_CUDA_INFO"
	.align	4


	//----- nvinfo : EIATTR_REGCOUNT
	.align		4
        /*0000*/ 	.byte	0x04, 0x2f
        /*0002*/ 	.short	(.L_1 - .L_0)
	.align		4
.L_0:
        /*0004*/ 	.word	index@(_Z12squareKernelPiS_)
        /*0008*/ 	.word	0x0000000a


	//----- nvinfo : EIATTR_FRAME_SIZE
	.align		4
.L_1:
        /*000c*/ 	.byte	0x04, 0x11
        /*000e*/ 	.short	(.L_3 - .L_2)
	.align		4
.L_2:
        /*0010*/ 	.word	index@(_Z12squareKernelPiS_)
        /*0014*/ 	.word	0x00000000


	//----- nvinfo : EIATTR_MIN_STACK_SIZE
	.align		4
.L_3:
        /*0018*/ 	.byte	0x04, 0x12
        /*001a*/ 	.short	(.L_5 - .L_4)
	.align		4
.L_4:
        /*001c*/ 	.word	index@(_Z12squareKernelPiS_)
        /*0020*/ 	.word	0x00000000
.L_5:


//--------------------- .nv.compat                --------------------------
	.section	.nv.compat,"",@"SHT_CUDA_COMPAT_INFO"
	.align	4
        /*0000*/ 	.byte	0x02, 0x09, 0x00, 0x00, 0x02, 0x02, 0x01, 0x00, 0x02, 0x05, 0x05, 0x00, 0x03, 0x07, 0x01, 0x01
        /*0010*/ 	.byte	0x02, 0x03, 0x00, 0x00, 0x02, 0x06, 0x01, 0x00, 0x04, 0x0b, 0x08, 0x00, 0x09, 0x00, 0x00, 0x00
        /*0020*/ 	.byte	0x00, 0x00, 0x00, 0x00


//--------------------- .nv.info._Z12squareKernelPiS_ --------------------------
	.section	.nv.info._Z12squareKernelPiS_,"",@"SHT_CUDA_INFO"
	.sectionflags	@""
	.align	4


	//----- nvinfo : EIATTR_CUDA_API_VERSION
	.align		4
        /*0000*/ 	.byte	0x04, 0x37
        /*0002*/ 	.short	(.L_7 - .L_6)
.L_6:
        /*0004*/ 	.word	0x00000082


	//----- nvinfo : EIATTR_KPARAM_INFO
	.align		4
.L_7:
        /*0008*/ 	.byte	0x04, 0x17
        /*000a*/ 	.short	(.L_9 - .L_8)
.L_8:
        /*000c*/ 	.word	0x00000000
        /*0010*/ 	.short	0x0001
        /*0012*/ 	.short	0x0008
        /*0014*/ 	.byte	0x00, 0xf5, 0x21, 0x00


	//----- nvinfo : EIATTR_KPARAM_INFO
	.align		4
.L_9:
        /*0018*/ 	.byte	0x04, 0x17
        /*001a*/ 	.short	(.L_11 - .L_10)
.L_10:
        /*001c*/ 	.word	0x00000000
        /*0020*/ 	.short	0x0000
        /*0022*/ 	.short	0x0000
        /*0024*/ 	.byte	0x00, 0xf5, 0x21, 0x00


	//----- nvinfo : EIATTR_SPARSE_MMA_MASK
	.align		4
.L_11:
        /*0028*/ 	.byte	0x03, 0x50
        /*002a*/ 	.short	0x0000


	//----- nvinfo : EIATTR_MAXREG_COUNT
	.align		4
        /*002c*/ 	.byte	0x03, 0x1b
        /*002e*/ 	.short	0x00ff


	//----- nvinfo : EIATTR_MERCURY_ISA_VERSION
	.align		4
        /*0030*/ 	.byte	0x03, 0x5f
        /*0032*/ 	.short	0x0101


	//----- nvinfo : EIATTR_VRC_CTA_INIT_COUNT
	.align		4
        /*0034*/ 	.byte	0x02, 0x4a
	.zero		1
	.zero		1


	//----- nvinfo : EIATTR_EXIT_INSTR_OFFSETS
	.align		4
        /*0038*/ 	.byte	0x04, 0x1c
        /*003a*/ 	.short	(.L_13 - .L_12)


	//   ....[0]....
.L_12:
        /*003c*/ 	.word	0x000000a0


	//----- nvinfo : EIATTR_CBANK_PARAM_SIZE
	.align		4
.L_13:
        /*0040*/ 	.byte	0x03, 0x19
        /*0042*/ 	.short	0x0010


	//----- nvinfo : EIATTR_PARAM_CBANK
	.align		4
        /*0044*/ 	.byte	0x04, 0x0a
        /*0046*/ 	.short	(.L_15 - .L_14)
	.align		4
.L_14:
        /*0048*/ 	.word	index@(.nv.constant0._Z12squareKernelPiS_)
        /*004c*/ 	.short	0x0380
        /*004e*/ 	.short	0x0010


	//----- nvinfo : EIATTR_SW_WAR
	.align		4
.L_15:
        /*0050*/ 	.byte	0x04, 0x36
        /*0052*/ 	.short	(.L_17 - .L_16)
.L_16:
        /*0054*/ 	.word	0x00000008
.L_17:


//--------------------- .nv.callgraph             --------------------------
	.section	.nv.callgraph,"",@"SHT_CUDA_CALLGRAPH"
	.align	4
	.sectionentsize	8
	.align		4
        /*0000*/ 	.word	0x00000000
	.align		4
        /*0004*/ 	.word	0xffffffff
	.align		4
        /*0008*/ 	.word	0x00000000
	.align		4
        /*000c*/ 	.word	0xfffffffe
	.align		4
        /*0010*/ 	.word	0x00000000
	.align		4
        /*0014*/ 	.word	0xfffffffd
	.align		4
        /*0018*/ 	.word	0x00000000
	.align		4
        /*001c*/ 	.word	0xfffffffc


//--------------------- .text._Z12squareKernelPiS_ --------------------------
	.section	.text._Z12squareKernelPiS_,"ax",@progbits
	.align	128
        .global         _Z12squareKernelPiS_
        .type           _Z12squareKernelPiS_,@function
        .size           _Z12squareKernelPiS_,(.L_x_1 - _Z12squareKernelPiS_)
        .other          _Z12squareKernelPiS_,@"STO_CUDA_ENTRY STV_DEFAULT"
_Z12squareKernelPiS_:
.text._Z12squareKernelPiS_:
[----:B------:R-:W-:Y:S01]  /*0000*/  LDC R1, c[0x0][0x37c] ;  /* 0x0000df00ff017b82 */ /* 0x000fe20000000800 */
[----:B------:R-:W0:Y:S07]  /*0010*/  S2R R7, SR_TID.X ;  /* 0x0000000000077919 */ /* 0x000e2e0000002100 */
[----:B------:R-:W0:Y:S01]  /*0020*/  LDC.64 R2, c[0x0][0x380] ;  /* 0x0000e000ff027b82 */ /* 0x000e220000000a00 */
[----:B------:R-:W1:Y:S07]  /*0030*/  LDCU.64 UR4, c[0x0][0x358] ;  /* 0x00006b00ff0477ac */ /* 0x000e6e0008000a00 */
[----:B------:R-:W2:Y:S01]  /*0040*/  LDC.64 R4, c[0x0][0x388] ;  /* 0x0000e200ff047b82 */ /* 0x000ea20000000a00 */
[----:B0-----:R-:W-:-:S06]  /*0050*/  IMAD.WIDE.U32 R2, R7, 0x4, R2 ;  /* 0x0000000407027825 */ /* 0x001fcc00078e0002 */
[----:B-1----:R-:W3:Y:S01]  /*0060*/  LDG.E R2, desc[UR4][R2.64] ;  /* 0x0000000402027981 */ /* 0x002ee2000c1e1900 */
[----:B--2---:R-:W-:-:S04]  /*0070*/  IMAD.WIDE.U32 R4, R7, 0x4, R4 ;  /* 0x0000000407047825 */ /* 0x004fc800078e0004 */
[----:B---3--:R-:W-:-:S05]  /*0080*/  IMAD R7, R2, R2, RZ ;  /* 0x0000000202077224 */ /* 0x008fca00078e02ff */
[----:B------:R-:W-:Y:S01]  /*0090*/  STG.E desc[UR4][R4.64], R7 ;  /* 0x0000000704007986 */ /* 0x000fe2000c101904 */
[----:B------:R-:W-:Y:S05]  /*00a0*/  EXIT ;  /* 0x000000000000794d */ /* 0x000fea0003800000 */
.L_x_0:
[----:B------:R-:W-:-:S00]  /*00b0*/  BRA `(.L_x_0) ;  /* 0xfffffffc00fc7947 */ /* 0x000fc0000383ffff */
[----:B------:R-:W-:-:S00]  /*00c0*/  NOP ;  /* 0x0000000000007918 */ /* 0x000fc00000000000 */
        /* <DEDUP_REMOVED lines=11> */
.L_x_1:


//--------------------- .nv.shared.reserved.0     --------------------------
	.section	.nv.shared.reserved.0,"aw",@nobits
	.weak		__nv_reservedSMEM_offset_0_alias
	.size		__nv_reservedSMEM_offset_0_alias, 0, 64
	.other		__nv_reservedSMEM_offset_0_alias,@"STO_CUDA_RESERVED_SHARED STV_DEFAULT"
__nv_reservedSMEM_offset_0_alias:
	.zero		0
	.zero		64


//--------------------- .nv.constant0._Z12squareKernelPiS_ --------------------------
	.section	.nv.constant0._Z12squareKernelPiS_,"a",@progbits
	.sectionflags	@""
	.align	4
.nv.constant0._Z12squareKernelPiS_:
	.zero		912


//--------------------- SYMBOLS --------------------------

	.type		.nv.reservedSmem.offset0,@object
	.size		.nv.reservedSmem.offset0,0x4
